//
// Generated by NVIDIA NVVM Compiler
//
// Compiler Build ID: CL-36424714
// Cuda compilation tools, release 13.0, V13.0.88
// Based on NVVM 20.0.0
//

.version 9.0
.target sm_100
.address_size 64

	// .globl	_Z5smultllPdS_S_l
// _ZZ13reduction_sumPdS_llE4smem has been demoted

.visible .entry _Z5smultllPdS_S_l(
	.param .u64 _Z5smultllPdS_S_l_param_0,
	.param .u64 _Z5smultllPdS_S_l_param_1,
	.param .u64 .ptr .align 1 _Z5smultllPdS_S_l_param_2,
	.param .u64 .ptr .align 1 _Z5smultllPdS_S_l_param_3,
	.param .u64 .ptr .align 1 _Z5smultllPdS_S_l_param_4,
	.param .u64 _Z5smultllPdS_S_l_param_5
)
{
	.reg .pred 	%p<4>;
	.reg .b32 	%r<9>;
	.reg .b64 	%rd<24>;
	.reg .b64 	%fd<4>;

	ld.param.u64 	%rd7, [_Z5smultllPdS_S_l_param_0];
	ld.param.u64 	%rd8, [_Z5smultllPdS_S_l_param_1];
	ld.param.u64 	%rd4, [_Z5smultllPdS_S_l_param_2];
	ld.param.u64 	%rd5, [_Z5smultllPdS_S_l_param_3];
	ld.param.u64 	%rd6, [_Z5smultllPdS_S_l_param_4];
	ld.param.u64 	%rd9, [_Z5smultllPdS_S_l_param_5];
	mov.u32 	%r1, %ctaid.x;
	mov.u32 	%r2, %ntid.x;
	mul.lo.s32 	%r3, %r1, %r2;
	cvt.u64.u32 	%rd10, %r3;
	mov.u32 	%r4, %tid.x;
	cvt.u64.u32 	%rd11, %r4;
	add.s64 	%rd12, %rd10, %rd11;
	add.s64 	%rd1, %rd12, %rd9;
	mov.u32 	%r5, %ctaid.y;
	mov.u32 	%r6, %ntid.y;
	mov.u32 	%r7, %tid.y;
	mad.lo.s32 	%r8, %r5, %r6, %r7;
	cvt.u64.u32 	%rd13, %r8;
	add.s64 	%rd14, %rd9, %rd13;
	setp.ge.s64 	%p1, %rd1, %rd7;
	setp.ge.s64 	%p2, %rd14, %rd8;
	or.pred  	%p3, %p1, %p2;
	@%p3 bra 	$L__BB0_2;
	cvta.to.global.u64 	%rd15, %rd4;
	cvta.to.global.u64 	%rd16, %rd5;
	cvta.to.global.u64 	%rd17, %rd6;
	mad.lo.s64 	%rd18, %rd1, %rd8, %rd14;
	shl.b64 	%rd19, %rd18, 3;
	add.s64 	%rd20, %rd15, %rd19;
	ld.global.f64 	%fd1, [%rd20];
	shl.b64 	%rd21, %rd14, 3;
	add.s64 	%rd22, %rd16, %rd21;
	ld.global.f64 	%fd2, [%rd22];
	mul.f64 	%fd3, %fd1, %fd2;
	add.s64 	%rd23, %rd17, %rd19;
	st.global.f64 	[%rd23], %fd3;
$L__BB0_2:
	ret;

}
	// .globl	_Z13reduction_sumPdS_ll
.visible .entry _Z13reduction_sumPdS_ll(
	.param .u64 .ptr .align 1 _Z13reduction_sumPdS_ll_param_0,
	.param .u64 .ptr .align 1 _Z13reduction_sumPdS_ll_param_1,
	.param .u64 _Z13reduction_sumPdS_ll_param_2,
	.param .u64 _Z13reduction_sumPdS_ll_param_3
)
{
	.reg .pred 	%p<6>;
	.reg .b32 	%r<15>;
	.reg .b64 	%rd<15>;
	.reg .b64 	%fd<6>;
	// demoted variable
	.shared .align 8 .b8 _ZZ13reduction_sumPdS_llE4smem[8192];
	ld.param.u64 	%rd2, [_Z13reduction_sumPdS_ll_param_0];
	ld.param.u64 	%rd3, [_Z13reduction_sumPdS_ll_param_1];
	ld.param.u64 	%rd5, [_Z13reduction_sumPdS_ll_param_2];
	ld.param.u64 	%rd4, [_Z13reduction_sumPdS_ll_param_3];
	mov.u32 	%r1, %ctaid.x;
	mov.u32 	%r14, %ntid.x;
	mov.u32 	%r3, %tid.x;
	cvt.u32.u64 	%r7, %rd4;
	mad.lo.s32 	%r8, %r1, %r14, %r3;
	add.s32 	%r9, %r8, %r7;
	cvt.s64.s32 	%rd1, %r9;
	setp.le.s64 	%p1, %rd5, %rd1;
	shl.b32 	%r10, %r3, 3;
	mov.u32 	%r11, _ZZ13reduction_sumPdS_llE4smem;
	add.s32 	%r4, %r11, %r10;
	@%p1 bra 	$L__BB1_2;
	cvta.to.global.u64 	%rd7, %rd3;
	shl.b64 	%rd8, %rd1, 3;
	add.s64 	%rd9, %rd7, %rd8;
	ld.global.f64 	%fd1, [%rd9];
	st.shared.f64 	[%r4], %fd1;
	bra.uni 	$L__BB1_3;
$L__BB1_2:
	mov.b64 	%rd6, 0;
	st.shared.u64 	[%r4], %rd6;
$L__BB1_3:
	bar.sync 	0;
	setp.lt.u32 	%p2, %r14, 2;
	@%p2 bra 	$L__BB1_7;
$L__BB1_4:
	shr.u32 	%r6, %r14, 1;
	setp.ge.u32 	%p3, %r3, %r6;
	@%p3 bra 	$L__BB1_6;
	shl.b32 	%r12, %r6, 3;
	add.s32 	%r13, %r4, %r12;
	ld.shared.f64 	%fd2, [%r13];
	ld.shared.f64 	%fd3, [%r4];
	add.f64 	%fd4, %fd2, %fd3;
	st.shared.f64 	[%r4], %fd4;
$L__BB1_6:
	bar.sync 	0;
	setp.gt.u32 	%p4, %r14, 3;
	mov.u32 	%r14, %r6;
	@%p4 bra 	$L__BB1_4;
$L__BB1_7:
	setp.ne.s32 	%p5, %r3, 0;
	@%p5 bra 	$L__BB1_9;
	ld.shared.f64 	%fd5, [_ZZ13reduction_sumPdS_llE4smem];
	cvt.u64.u32 	%rd10, %r1;
	add.s64 	%rd11, %rd4, %rd10;
	cvta.to.global.u64 	%rd12, %rd2;
	shl.b64 	%rd13, %rd11, 3;
	add.s64 	%rd14, %rd12, %rd13;
	st.global.f64 	[%rd14], %fd5;
$L__BB1_9:
	ret;

}


// ===== COMPILED SASS (sm_100) =====

	.target	sm_100

	.elftype	@"ET_EXEC"


//--------------------- .note.nv.tkinfo           --------------------------
	.section	.note.nv.tkinfo,"",@"SHT_NOTE"
	.sectionflags	@"SHF_NOTE_NV_TKINFO"
	.tkinfo
        /*0018*/ 	.word	0x00000002
        /*0030*/ 	.string	""
        /*0030*/ 	.string	"ptxas"
        /*0030*/ 	.string	"Cuda compilation tools, release 13.0, V13.0.88"
        /*0030*/ 	.string	"Build cuda_13.0.r13.0/compiler.36424714_0"
        /*0030*/ 	.string	"-arch sm_100 -m 64 "



//--------------------- .note.nv.cuinfo           --------------------------
	.section	.note.nv.cuinfo,"",@"SHT_NOTE"
	.sectionflags	@"SHF_NOTE_NV_CUINFO"
        /*0018*/ 	.short	0x0002
        /*001a*/ 	.short	0x0064
        /*001c*/ 	.short	0x0082
	.zero		2


//--------------------- .nv.info                  --------------------------
	.section	.nv.info,"",@"SHT_CUDA_INFO"
	.align	4


	//----- nvinfo : EIATTR_REGCOUNT
	.align		4
        /*0000*/ 	.byte	0x04, 0x2f
        /*0002*/ 	.short	(.L_1 - .L_0)
	.align		4
.L_0:
        /*0004*/ 	.word	index@(_Z5smultllPdS_S_l)
        /*0008*/ 	.word	0x0000000e


	//----- nvinfo : EIATTR_FRAME_SIZE
	.align		4
.L_1:
        /*000c*/ 	.byte	0x04, 0x11
        /*000e*/ 	.short	(.L_3 - .L_2)
	.align		4
.L_2:
        /*0010*/ 	.word	index@(_Z5smultllPdS_S_l)
        /*0014*/ 	.word	0x00000000


	//----- nvinfo : EIATTR_REGCOUNT
	.align		4
.L_3:
        /*0018*/ 	.byte	0x04, 0x2f
        /*001a*/ 	.short	(.L_5 - .L_4)
	.align		4
.L_4:
        /*001c*/ 	.word	index@(_Z13reduction_sumPdS_ll)
        /*0020*/ 	.word	0x0000000c


	//----- nvinfo : EIATTR_FRAME_SIZE
	.align		4
.L_5:
        /*0024*/ 	.byte	0x04, 0x11
        /*0026*/ 	.short	(.L_7 - .L_6)
	.align		4
.L_6:
        /*0028*/ 	.word	index@(_Z13reduction_sumPdS_ll)
        /*002c*/ 	.word	0x00000000


	//----- nvinfo : EIATTR_MIN_STACK_SIZE
	.align		4
.L_7:
        /*0030*/ 	.byte	0x04, 0x12
        /*0032*/ 	.short	(.L_9 - .L_8)
	.align		4
.L_8:
        /*0034*/ 	.word	index@(_Z13reduction_sumPdS_ll)
        /*0038*/ 	.word	0x00000000


	//----- nvinfo : EIATTR_MIN_STACK_SIZE
	.align		4
.L_9:
        /*003c*/ 	.byte	0x04, 0x12
        /*003e*/ 	.short	(.L_11 - .L_10)
	.align		4
.L_10:
        /*0040*/ 	.word	index@(_Z5smultllPdS_S_l)
        /*0044*/ 	.word	0x00000000
.L_11:


//--------------------- .nv.compat                --------------------------
	.section	.nv.compat,"",@"SHT_CUDA_COMPAT_INFO"
	.align	4
        /*0000*/ 	.byte	0x02, 0x09, 0x00, 0x00, 0x02, 0x02, 0x01, 0x00, 0x02, 0x05, 0x05, 0x00, 0x03, 0x07, 0x01, 0x01
        /*0010*/ 	.byte	0x02, 0x03, 0x00, 0x00, 0x02, 0x06, 0x01, 0x00, 0x04, 0x0b, 0x08, 0x00, 0x01, 0x00, 0x00, 0x00
        /*0020*/ 	.byte	0x00, 0x00, 0x00, 0x00


//--------------------- .nv.info._Z13reduction_sumPdS_ll --------------------------
	.section	.nv.info._Z13reduction_sumPdS_ll,"",@"SHT_CUDA_INFO"
	.sectionflags	@""
	.align	4


	//----- nvinfo : EIATTR_CUDA_API_VERSION
	.align		4
        /*0000*/ 	.byte	0x04, 0x37
        /*0002*/ 	.short	(.L_13 - .L_12)
.L_12:
        /*0004*/ 	.word	0x00000082


	//----- nvinfo : EIATTR_KPARAM_INFO
	.align		4
.L_13:
        /*0008*/ 	.byte	0x04, 0x17
        /*000a*/ 	.short	(.L_15 - .L_14)
.L_14:
        /*000c*/ 	.word	0x00000000
        /*0010*/ 	.short	0x0003
        /*0012*/ 	.short	0x0018
        /*0014*/ 	.byte	0x00, 0xf0, 0x21, 0x00


	//----- nvinfo : EIATTR_KPARAM_INFO
	.align		4
.L_15:
        /*0018*/ 	.byte	0x04, 0x17
        /*001a*/ 	.short	(.L_17 - .L_16)
.L_16:
        /*001c*/ 	.word	0x00000000
        /*0020*/ 	.short	0x0002
        /*0022*/ 	.short	0x0010
        /*0024*/ 	.byte	0x00, 0xf0, 0x21, 0x00


	//----- nvinfo : EIATTR_KPARAM_INFO
	.align		4
.L_17:
        /*0028*/ 	.byte	0x04, 0x17
        /*002a*/ 	.short	(.L_19 - .L_18)
.L_18:
        /*002c*/ 	.word	0x00000000
        /*0030*/ 	.short	0x0001
        /*0032*/ 	.short	0x0008
        /*0034*/ 	.byte	0x00, 0xf5, 0x21, 0x00


	//----- nvinfo : EIATTR_KPARAM_INFO
	.align		4
.L_19:
        /*0038*/ 	.byte	0x04, 0x17
        /*003a*/ 	.short	(.L_21 - .L_20)
.L_20:
        /*003c*/ 	.word	0x00000000
        /*0040*/ 	.short	0x0000
        /*0042*/ 	.short	0x0000
        /*0044*/ 	.byte	0x00, 0xf5, 0x21, 0x00


	//----- nvinfo : EIATTR_SPARSE_MMA_MASK
	.align		4
.L_21:
        /*0048*/ 	.byte	0x03, 0x50
        /*004a*/ 	.short	0x0000


	//----- nvinfo : EIATTR_MAXREG_COUNT
	.align		4
        /*004c*/ 	.byte	0x03, 0x1b
        /*004e*/ 	.short	0x00ff


	//----- nvinfo : EIATTR_NUM_BARRIERS
	.align		4
        /*0050*/ 	.byte	0x02, 0x4c
        /*0052*/ 	.byte	0x01
	.zero		1


	//----- nvinfo : EIATTR_MERCURY_ISA_VERSION
	.align		4
        /*0054*/ 	.byte	0x03, 0x5f
        /*0056*/ 	.short	0x0101


	//----- nvinfo : EIATTR_VRC_CTA_INIT_COUNT
	.align		4
        /*0058*/ 	.byte	0x02, 0x4a
	.zero		1
	.zero		1


	//----- nvinfo : EIATTR_EXIT_INSTR_OFFSETS
	.align		4
        /*005c*/ 	.byte	0x04, 0x1c
        /*005e*/ 	.short	(.L_23 - .L_22)


	//   ....[0]....
.L_22:
        /*0060*/ 	.word	0x00000250


	//   ....[1]....
        /*0064*/ 	.word	0x00000330


	//----- nvinfo : EIATTR_CBANK_PARAM_SIZE
	.align		4
.L_23:
        /*0068*/ 	.byte	0x03, 0x19
        /*006a*/ 	.short	0x0020


	//----- nvinfo : EIATTR_PARAM_CBANK
	.align		4
        /*006c*/ 	.byte	0x04, 0x0a
        /*006e*/ 	.short	(.L_25 - .L_24)
	.align		4
.L_24:
        /*0070*/ 	.word	index@(.nv.constant0._Z13reduction_sumPdS_ll)
        /*0074*/ 	.short	0x0380
        /*0076*/ 	.short	0x0020


	//----- nvinfo : EIATTR_SW_WAR
	.align		4
.L_25:
        /*0078*/ 	.byte	0x04, 0x36
        /*007a*/ 	.short	(.L_27 - .L_26)
.L_26:
        /*007c*/ 	.word	0x00000008
.L_27:


//--------------------- .nv.info._Z5smultllPdS_S_l --------------------------
	.section	.nv.info._Z5smultllPdS_S_l,"",@"SHT_CUDA_INFO"
	.sectionflags	@""
	.align	4


	//----- nvinfo : EIATTR_CUDA_API_VERSION
	.align		4
        /*0000*/ 	.byte	0x04, 0x37
        /*0002*/ 	.short	(.L_29 - .L_28)
.L_28:
        /*0004*/ 	.word	0x00000082


	//----- nvinfo : EIATTR_KPARAM_INFO
	.align		4
.L_29:
        /*0008*/ 	.byte	0x04, 0x17
        /*000a*/ 	.short	(.L_31 - .L_30)
.L_30:
        /*000c*/ 	.word	0x00000000
        /*0010*/ 	.short	0x0005
        /*0012*/ 	.short	0x0028
        /*0014*/ 	.byte	0x00, 0xf0, 0x21, 0x00


	//----- nvinfo : EIATTR_KPARAM_INFO
	.align		4
.L_31:
        /*0018*/ 	.byte	0x04, 0x17
        /*001a*/ 	.short	(.L_33 - .L_32)
.L_32:
        /*001c*/ 	.word	0x00000000
        /*0020*/ 	.short	0x0004
        /*0022*/ 	.short	0x0020
        /*0024*/ 	.byte	0x00, 0xf5, 0x21, 0x00


	//----- nvinfo : EIATTR_KPARAM_INFO
	.align		4
.L_33:
        /*0028*/ 	.byte	0x04, 0x17
        /*002a*/ 	.short	(.L_35 - .L_34)
.L_34:
        /*002c*/ 	.word	0x00000000
        /*0030*/ 	.short	0x0003
        /*0032*/ 	.short	0x0018
        /*0034*/ 	.byte	0x00, 0xf5, 0x21, 0x00


	//----- nvinfo : EIATTR_KPARAM_INFO
	.align		4
.L_35:
        /*0038*/ 	.byte	0x04, 0x17
        /*003a*/ 	.short	(.L_37 - .L_36)
.L_36:
        /*003c*/ 	.word	0x00000000
        /*0040*/ 	.short	0x0002
        /*0042*/ 	.short	0x0010
        /*0044*/ 	.byte	0x00, 0xf5, 0x21, 0x00


	//----- nvinfo : EIATTR_KPARAM_INFO
	.align		4
.L_37:
        /*0048*/ 	.byte	0x04, 0x17
        /*004a*/ 	.short	(.L_39 - .L_38)
.L_38:
        /*004c*/ 	.word	0x00000000
        /*0050*/ 	.short	0x0001
        /*0052*/ 	.short	0x0008
        /*0054*/ 	.byte	0x00, 0xf0, 0x21, 0x00


	//----- nvinfo : EIATTR_KPARAM_INFO
	.align		4
.L_39:
        /*0058*/ 	.byte	0x04, 0x17
        /*005a*/ 	.short	(.L_41 - .L_40)
.L_40:
        /*005c*/ 	.word	0x00000000
        /*0060*/ 	.short	0x0000
        /*0062*/ 	.short	0x0000
        /*0064*/ 	.byte	0x00, 0xf0, 0x21, 0x00


	//----- nvinfo : EIATTR_SPARSE_MMA_MASK
	.align		4
.L_41:
        /*0068*/ 	.byte	0x03, 0x50
        /*006a*/ 	.short	0x0000


	//----- nvinfo : EIATTR_MAXREG_COUNT
	.align		4
        /*006c*/ 	.byte	0x03, 0x1b
        /*006e*/ 	.short	0x00ff


	//----- nvinfo : EIATTR_MERCURY_ISA_VERSION
	.align		4
        /*0070*/ 	.byte	0x03, 0x5f
        /*0072*/ 	.short	0x0101


	//----- nvinfo : EIATTR_VRC_CTA_INIT_COUNT
	.align		4
        /*0074*/ 	.byte	0x02, 0x4a
	.zero		1
	.zero		1


	//----- nvinfo : EIATTR_EXIT_INSTR_OFFSETS
	.align		4
        /*0078*/ 	.byte	0x04, 0x1c
        /*007a*/ 	.short	(.L_43 - .L_42)


	//   ....[0]....
.L_42:
        /*007c*/ 	.word	0x00000130


	//   ....[1]....
        /*0080*/ 	.word	0x00000270


	//----- nvinfo : EIATTR_CBANK_PARAM_SIZE
	.align		4
.L_43:
        /*0084*/ 	.byte	0x03, 0x19
        /*0086*/ 	.short	0x0030


	//----- nvinfo : EIATTR_PARAM_CBANK
	.align		4
        /*0088*/ 	.byte	0x04, 0x0a
        /*008a*/ 	.short	(.L_45 - .L_44)
	.align		4
.L_44:
        /*008c*/ 	.word	index@(.nv.constant0._Z5smultllPdS_S_l)
        /*0090*/ 	.short	0x0380
        /*0092*/ 	.short	0x0030


	//----- nvinfo : EIATTR_SW_WAR
	.align		4
.L_45:
        /*0094*/ 	.byte	0x04, 0x36
        /*0096*/ 	.short	(.L_47 - .L_46)
.L_46:
        /*0098*/ 	.word	0x00000008
.L_47:


//--------------------- .nv.callgraph             --------------------------
	.section	.nv.callgraph,"",@"SHT_CUDA_CALLGRAPH"
	.align	4
	.sectionentsize	8
	.align		4
        /*0000*/ 	.word	0x00000000
	.align		4
        /*0004*/ 	.word	0xffffffff
	.align		4
        /*0008*/ 	.word	0x00000000
	.align		4
        /*000c*/ 	.word	0xfffffffe
	.align		4
        /*0010*/ 	.word	0x00000000
	.align		4
        /*0014*/ 	.word	0xfffffffd
	.align		4
        /*0018*/ 	.word	0x00000000
	.align		4
        /*001c*/ 	.word	0xfffffffc


//--------------------- .text._Z13reduction_sumPdS_ll --------------------------
	.section	.text._Z13reduction_sumPdS_ll,"ax",@progbits
	.align	128
        .global         _Z13reduction_sumPdS_ll
        .type           _Z13reduction_sumPdS_ll,@function
        .size           _Z13reduction_sumPdS_ll,(.L_x_4 - _Z13reduction_sumPdS_ll)
        .other          _Z13reduction_sumPdS_ll,@"STO_CUDA_ENTRY STV_DEFAULT"
_Z13reduction_sumPdS_ll:
.text._Z13reduction_sumPdS_ll:
[----:B------:R-:W-:Y:S01]  /*0000*/  LDC R1, c[0x0][0x37c] ;  /* 0x0000df00ff017b82 */ /* 0x000fe20000000800 */
[----:B------:R-:W0:Y:S07]  /*0010*/  S2R R9, SR_TID.X ;  /* 0x0000000000097919 */ /* 0x000e2e0000002100 */
[----:B------:R-:W0:Y:S01]  /*0020*/  S2UR UR12, SR_CTAID.X ;  /* 0x00000000000c79c3 */ /* 0x000e220000002500 */
[----:B------:R-:W1:Y:S01]  /*0030*/  LDCU UR4, c[0x0][0x398] ;  /* 0x00007300ff0477ac */ /* 0x000e620008000800 */
[----:B------:R-:W2:Y:S06]  /*0040*/  LDCU.64 UR6, c[0x0][0x390] ;  /* 0x00007200ff0677ac */ /* 0x000eac0008000a00 */
[----:B------:R-:W0:Y:S01]  /*0050*/  LDC R6, c[0x0][0x360] ;  /* 0x0000d800ff067b82 */ /* 0x000e220000000800 */
[----:B------:R-:W3:Y:S01]  /*0060*/  LDCU.64 UR10, c[0x0][0x358] ;  /* 0x00006b00ff0a77ac */ /* 0x000ee20008000a00 */
[----:B0-----:R-:W-:-:S04]  /*0070*/  IMAD R0, R6, UR12, R9 ;  /* 0x0000000c06007c24 */ /* 0x001fc8000f8e0209 */
[----:B-1----:R-:W-:-:S05]  /*0080*/  VIADD R0, R0, UR4 ;  /* 0x0000000400007c36 */ /* 0x002fca0008000000 */
[----:B--2---:R-:W-:Y:S02]  /*0090*/  ISETP.GE.U32.AND P0, PT, R0, UR6, PT ;  /* 0x0000000600007c0c */ /* 0x004fe4000bf06070 */
[----:B------:R-:W-:-:S04]  /*00a0*/  SHF.R.S32.HI R3, RZ, 0x1f, R0 ;  /* 0x0000001fff037819 */ /* 0x000fc80000011400 */
[----:B------:R-:W-:-:S13]  /*00b0*/  ISETP.GE.AND.EX P0, PT, R3, UR7, PT, P0 ;  /* 0x0000000703007c0c */ /* 0x000fda000bf06300 */
[----:B------:R-:W0:Y:S02]  /*00c0*/  @!P0 LDC.64 R4, c[0x0][0x388] ;  /* 0x0000e200ff048b82 */ /* 0x000e240000000a00 */
[----:B0-----:R-:W-:-:S04]  /*00d0*/  @!P0 LEA R2, P1, R0, R4, 0x3 ;  /* 0x0000000400028211 */ /* 0x001fc800078218ff */
[----:B------:R-:W-:-:S06]  /*00e0*/  @!P0 LEA.HI.X R3, R0, R5, R3, 0x3, P1 ;  /* 0x0000000500038211 */ /* 0x000fcc00008f1c03 */
[----:B---3--:R-:W2:Y:S01]  /*00f0*/  @!P0 LDG.E.64 R2, desc[UR10][R2.64] ;  /* 0x0000000a02028981 */ /* 0x008ea2000c1e1b00 */
[----:B------:R-:W0:Y:S01]  /*0100*/  S2UR UR5, SR_CgaCtaId ;  /* 0x00000000000579c3 */ /* 0x000e220000008800 */
[----:B------:R-:W-:Y:S01]  /*0110*/  UMOV UR4, 0x400 ;  /* 0x0000040000047882 */ /* 0x000fe20000000000 */
[----:B------:R-:W-:Y:S02]  /*0120*/  ISETP.GE.U32.AND P2, PT, R6, 0x2, PT ;  /* 0x000000020600780c */ /* 0x000fe40003f46070 */
[----:B------:R-:W-:Y:S01]  /*0130*/  ISETP.NE.AND P1, PT, R9, RZ, PT ;  /* 0x000000ff0900720c */ /* 0x000fe20003f25270 */
[----:B0-----:R-:W-:-:S06]  /*0140*/  ULEA UR4, UR5, UR4, 0x18 ;  /* 0x0000000405047291 */ /* 0x001fcc000f8ec0ff */
[----:B------:R-:W-:-:S05]  /*0150*/  LEA R7, R9, UR4, 0x3 ;  /* 0x0000000409077c11 */ /* 0x000fca000f8e18ff */
[----:B--2---:R0:W-:Y:S04]  /*0160*/  @!P0 STS.64 [R7], R2 ;  /* 0x0000000207008388 */ /* 0x0041e80000000a00 */
[----:B------:R0:W-:Y:S01]  /*0170*/  @P0 STS.64 [R7], RZ ;  /* 0x000000ff07000388 */ /* 0x0001e20000000a00 */
[----:B------:R-:W-:Y:S06]  /*0180*/  BAR.SYNC.DEFER_BLOCKING 0x0 ;  /* 0x0000000000007b1d */ /* 0x000fec0000010000 */
[----:B------:R-:W-:Y:S05]  /*0190*/  @!P2 BRA `(.L_x_0) ;  /* 0x00000000002ca947 */ /* 0x000fea0003800000 */
.L_x_1:
[----:B------:R-:W-:-:S04]  /*01a0*/  SHF.R.U32.HI R8, RZ, 0x1, R6 ;  /* 0x00000001ff087819 */ /* 0x000fc80000011606 */
[----:B------:R-:W-:-:S13]  /*01b0*/  ISETP.GE.U32.AND P0, PT, R9, R8, PT ;  /* 0x000000080900720c */ /* 0x000fda0003f06070 */
[----:B------:R-:W-:Y:S01]  /*01c0*/  @!P0 IMAD R0, R8, 0x8, R7 ;  /* 0x0000000808008824 */ /* 0x000fe200078e0207 */
[----:B------:R-:W-:Y:S04]  /*01d0*/  @!P0 LDS.64 R4, [R7] ;  /* 0x0000000007048984 */ /* 0x000fe80000000a00 */
[----:B0-----:R-:W0:Y:S02]  /*01e0*/  @!P0 LDS.64 R2, [R0] ;  /* 0x0000000000028984 */ /* 0x001e240000000a00 */
[----:B0-----:R-:W-:-:S07]  /*01f0*/  @!P0 DADD R2, R2, R4 ;  /* 0x0000000002028229 */ /* 0x001fce0000000004 */
[----:B------:R1:W-:Y:S01]  /*0200*/  @!P0 STS.64 [R7], R2 ;  /* 0x0000000207008388 */ /* 0x0003e20000000a00 */
[----:B------:R-:W-:Y:S01]  /*0210*/  BAR.SYNC.DEFER_BLOCKING 0x0 ;  /* 0x0000000000007b1d */ /* 0x000fe20000010000 */
[----:B------:R-:W-:Y:S01]  /*0220*/  ISETP.GT.U32.AND P0, PT, R6, 0x3, PT ;  /* 0x000000030600780c */ /* 0x000fe20003f04070 */
[----:B------:R-:W-:-:S12]  /*0230*/  IMAD.MOV.U32 R6, RZ, RZ, R8 ;  /* 0x000000ffff067224 */ /* 0x000fd800078e0008 */
[----:B-1----:R-:W-:Y:S05]  /*0240*/  @P0 BRA `(.L_x_1) ;  /* 0xfffffffc00d40947 */ /* 0x002fea000383ffff */
.L_x_0:
[----:B------:R-:W-:Y:S05]  /*0250*/  @P1 EXIT ;  /* 0x000000000000194d */ /* 0x000fea0003800000 */
[----:B------:R-:W1:Y:S01]  /*0260*/  S2UR UR5, SR_CgaCtaId ;  /* 0x00000000000579c3 */ /* 0x000e620000008800 */
[----:B------:R-:W-:Y:S01]  /*0270*/  UMOV UR4, 0x400 ;  /* 0x0000040000047882 */ /* 0x000fe20000000000 */
[----:B------:R-:W2:Y:S01]  /*0280*/  LDCU.64 UR6, c[0x0][0x398] ;  /* 0x00007300ff0677ac */ /* 0x000ea20008000a00 */
[----:B------:R-:W3:Y:S01]  /*0290*/  LDCU.64 UR8, c[0x0][0x380] ;  /* 0x00007000ff0877ac */ /* 0x000ee20008000a00 */
[----:B-1----:R-:W-:Y:S02]  /*02a0*/  ULEA UR4, UR5, UR4, 0x18 ;  /* 0x0000000405047291 */ /* 0x002fe4000f8ec0ff */
[----:B--2---:R-:W-:-:S04]  /*02b0*/  UIADD3 UR5, UP0, UPT, UR12, UR6, URZ ;  /* 0x000000060c057290 */ /* 0x004fc8000ff1e0ff */
[----:B------:R-:W-:-:S03]  /*02c0*/  UIADD3.X UR6, UPT, UPT, URZ, UR7, URZ, UP0, !UPT ;  /* 0x00000007ff067290 */ /* 0x000fc600087fe4ff */
[----:B0-----:R-:W0:Y:S01]  /*02d0*/  LDS.64 R2, [UR4] ;  /* 0x00000004ff027984 */ /* 0x001e220008000a00 */
[----:B---3--:R-:W-:-:S04]  /*02e0*/  ULEA UR4, UP0, UR5, UR8, 0x3 ;  /* 0x0000000805047291 */ /* 0x008fc8000f8018ff */
[----:B------:R-:W-:Y:S02]  /*02f0*/  ULEA.HI.X UR5, UR5, UR9, UR6, 0x3, UP0 ;  /* 0x0000000905057291 */ /* 0x000fe400080f1c06 */
[----:B------:R-:W-:-:S04]  /*0300*/  IMAD.U32 R4, RZ, RZ, UR4 ;  /* 0x00000004ff047e24 */ /* 0x000fc8000f8e00ff */
[----:B------:R-:W-:-:S05]  /*0310*/  IMAD.U32 R5, RZ, RZ, UR5 ;  /* 0x00000005ff057e24 */ /* 0x000fca000f8e00ff */
[----:B0-----:R-:W-:Y:S01]  /*0320*/  STG.E.64 desc[UR10][R4.64], R2 ;  /* 0x0000000204007986 */ /* 0x001fe2000c101b0a */
[----:B------:R-:W-:Y:S05]  /*0330*/  EXIT ;  /* 0x000000000000794d */ /* 0x000fea0003800000 */
.L_x_2:
[----:B------:R-:W-:-:S00]  /*0340*/  BRA `(.L_x_2) ;  /* 0xfffffffc00fc7947 */ /* 0x000fc0000383ffff */
[----:B------:R-:W-:-:S00]  /*0350*/  NOP ;  /* 0x0000000000007918 */ /* 0x000fc00000000000 */
        /* <DEDUP_REMOVED lines=10> */
.L_x_4:


//--------------------- .text._Z5smultllPdS_S_l   --------------------------
	.section	.text._Z5smultllPdS_S_l,"ax",@progbits
	.align	128
        .global         _Z5smultllPdS_S_l
        .type           _Z5smultllPdS_S_l,@function
        .size           _Z5smultllPdS_S_l,(.L_x_5 - _Z5smultllPdS_S_l)
        .other          _Z5smultllPdS_S_l,@"STO_CUDA_ENTRY STV_DEFAULT"
_Z5smultllPdS_S_l:
.text._Z5smultllPdS_S_l:
[----:B------:R-:W-:Y:S01]  /*0000*/  LDC R1, c[0x0][0x37c] ;  /* 0x0000df00ff017b82 */ /* 0x000fe20000000800 */
[----:B------:R-:W0:Y:S01]  /*0010*/  S2R R0, SR_TID.Y ;  /* 0x0000000000007919 */ /* 0x000e220000002200 */
[----:B------:R-:W1:Y:S06]  /*0020*/  LDCU UR5, c[0x0][0x360] ;  /* 0x00006c00ff0577ac */ /* 0x000e6c0008000800 */
[----:B------:R-:W0:Y:S01]  /*0030*/  S2UR UR6, SR_CTAID.Y ;  /* 0x00000000000679c3 */ /* 0x000e220000002600 */
[----:B------:R-:W2:Y:S01]  /*0040*/  S2R R3, SR_TID.X ;  /* 0x0000000000037919 */ /* 0x000ea20000002100 */
[----:B------:R-:W3:Y:S06]  /*0050*/  LDCU.128 UR8, c[0x0][0x380] ;  /* 0x00007000ff0877ac */ /* 0x000eec0008000c00 */
[----:B------:R-:W0:Y:S08]  /*0060*/  LDC R5, c[0x0][0x364] ;  /* 0x0000d900ff057b82 */ /* 0x000e300000000800 */
[----:B------:R-:W1:Y:S08]  /*0070*/  S2UR UR4, SR_CTAID.X ;  /* 0x00000000000479c3 */ /* 0x000e700000002500 */
[----:B------:R-:W4:Y:S01]  /*0080*/  LDC.64 R6, c[0x0][0x3a8] ;  /* 0x0000ea00ff067b82 */ /* 0x000f220000000a00 */
[----:B0-----:R-:W-:Y:S01]  /*0090*/  IMAD R5, R5, UR6, R0 ;  /* 0x0000000605057c24 */ /* 0x001fe2000f8e0200 */
[----:B-1----:R-:W-:-:S04]  /*00a0*/  UIMAD UR4, UR4, UR5, URZ ;  /* 0x00000005040472a4 */ /* 0x002fc8000f8e02ff */
[----:B----4-:R-:W-:Y:S02]  /*00b0*/  IADD3 R4, P3, PT, R5, R6, RZ ;  /* 0x0000000605047210 */ /* 0x010fe40007f7e0ff */
[----:B--2---:R-:W-:Y:S02]  /*00c0*/  IADD3 R3, P1, P2, R6, UR4, R3 ;  /* 0x0000000406037c10 */ /* 0x004fe4000fa3e003 */
[----:B---3--:R-:W-:Y:S01]  /*00d0*/  ISETP.GE.U32.AND P0, PT, R4, UR10, PT ;  /* 0x0000000a04007c0c */ /* 0x008fe2000bf06070 */
[----:B------:R-:W-:Y:S01]  /*00e0*/  IMAD.X R5, RZ, RZ, R7, P3 ;  /* 0x000000ffff057224 */ /* 0x000fe200018e0607 */
[----:B------:R-:W-:Y:S02]  /*00f0*/  IADD3.X R0, PT, PT, RZ, R7, RZ, P1, P2 ;  /* 0x00000007ff007210 */ /* 0x000fe40000fe44ff */
[----:B------:R-:W-:Y:S02]  /*0100*/  ISETP.GE.U32.AND P1, PT, R3, UR8, PT ;  /* 0x0000000803007c0c */ /* 0x000fe4000bf26070 */
[----:B------:R-:W-:-:S04]  /*0110*/  ISETP.GE.AND.EX P0, PT, R5, UR11, PT, P0 ;  /* 0x0000000b05007c0c */ /* 0x000fc8000bf06300 */
[----:B------:R-:W-:-:S13]  /*0120*/  ISETP.GE.OR.EX P0, PT, R0, UR9, P0, P1 ;  /* 0x0000000900007c0c */ /* 0x000fda0008706710 */
[----:B------:R-:W-:Y:S05]  /*0130*/  @P0 EXIT ;  /* 0x000000000000094d */ /* 0x000fea0003800000 */
[----:B------:R-:W0:Y:S01]  /*0140*/  LDCU.128 UR12, c[0x0][0x390] ;  /* 0x00007200ff0c77ac */ /* 0x000e220008000c00 */
[----:B------:R-:W-:Y:S01]  /*0150*/  IMAD R0, R0, UR10, RZ ;  /* 0x0000000a00007c24 */ /* 0x000fe2000f8e02ff */
[----:B------:R-:W1:Y:S03]  /*0160*/  LDCU.64 UR4, c[0x0][0x358] ;  /* 0x00006b00ff0477ac */ /* 0x000e660008000a00 */
[C---:B------:R-:W-:Y:S02]  /*0170*/  IMAD R7, R3.reuse, UR11, R0 ;  /* 0x0000000b03077c24 */ /* 0x040fe4000f8e0200 */
[----:B------:R-:W-:Y:S01]  /*0180*/  IMAD.WIDE.U32 R2, R3, UR10, R4 ;  /* 0x0000000a03027c25 */ /* 0x000fe2000f8e0004 */
[----:B------:R-:W2:Y:S03]  /*0190*/  LDCU.64 UR6, c[0x0][0x3a0] ;  /* 0x00007400ff0677ac */ /* 0x000ea60008000a00 */
[----:B------:R-:W-:-:S02]  /*01a0*/  IMAD.IADD R3, R3, 0x1, R7 ;  /* 0x0000000103037824 */ /* 0x000fc400078e0207 */
[----:B------:R-:W-:-:S03]  /*01b0*/  IMAD.SHL.U32 R10, R2, 0x8, RZ ;  /* 0x00000008020a7824 */ /* 0x000fc600078e00ff */
[----:B------:R-:W-:Y:S02]  /*01c0*/  SHF.L.U64.HI R0, R2, 0x3, R3 ;  /* 0x0000000302007819 */ /* 0x000fe40000010203 */
[----:B0-----:R-:W-:Y:S02]  /*01d0*/  LEA R8, P1, R4, UR14, 0x3 ;  /* 0x0000000e04087c11 */ /* 0x001fe4000f8218ff */
[----:B------:R-:W-:Y:S02]  /*01e0*/  IADD3 R6, P0, PT, R10, UR12, RZ ;  /* 0x0000000c0a067c10 */ /* 0x000fe4000ff1e0ff */
[----:B------:R-:W-:Y:S02]  /*01f0*/  LEA.HI.X R9, R4, UR15, R5, 0x3, P1 ;  /* 0x0000000f04097c11 */ /* 0x000fe400088f1c05 */
[----:B------:R-:W-:-:S03]  /*0200*/  IADD3.X R7, PT, PT, R0, UR13, RZ, P0, !PT ;  /* 0x0000000d00077c10 */ /* 0x000fc600087fe4ff */
[----:B-1----:R-:W3:Y:S04]  /*0210*/  LDG.E.64 R4, desc[UR4][R8.64] ;  /* 0x0000000408047981 */ /* 0x002ee8000c1e1b00 */
[----:B------:R-:W3:Y:S01]  /*0220*/  LDG.E.64 R2, desc[UR4][R6.64] ;  /* 0x0000000406027981 */ /* 0x000ee2000c1e1b00 */
[----:B--2---:R-:W-:-:S04]  /*0230*/  IADD3 R10, P0, PT, R10, UR6, RZ ;  /* 0x000000060a0a7c10 */ /* 0x004fc8000ff1e0ff */
[----:B------:R-:W-:Y:S01]  /*0240*/  IADD3.X R11, PT, PT, R0, UR7, RZ, P0, !PT ;  /* 0x00000007000b7c10 */ /* 0x000fe200087fe4ff */
[----:B---3--:R-:W-:-:S07]  /*0250*/  DMUL R2, R2, R4 ;  /* 0x0000000402027228 */ /* 0x008fce0000000000 */
[----:B------:R-:W-:Y:S01]  /*0260*/  STG.E.64 desc[UR4][R10.64], R2 ;  /* 0x000000020a007986 */ /* 0x000fe2000c101b04 */
[----:B------:R-:W-:Y:S05]  /*0270*/  EXIT ;  /* 0x000000000000794d */ /* 0x000fea0003800000 */
.L_x_3:
        /* <DEDUP_REMOVED lines=16> */
.L_x_5:


//--------------------- .nv.shared._Z13reduction_sumPdS_ll --------------------------
	.section	.nv.shared._Z13reduction_sumPdS_ll,"aw",@nobits
	.sectionflags	@""
	.align	8
.nv.shared._Z13reduction_sumPdS_ll:
	.zero		9216


//--------------------- .nv.shared.reserved.0     --------------------------
	.section	.nv.shared.reserved.0,"aw",@nobits
	.weak		__nv_reservedSMEM_offset_0_alias
	.size		__nv_reservedSMEM_offset_0_alias, 0, 64
	.other		__nv_reservedSMEM_offset_0_alias,@"STO_CUDA_RESERVED_SHARED STV_DEFAULT"
__nv_reservedSMEM_offset_0_alias:
	.zero		0
	.zero		64


//--------------------- .nv.constant0._Z13reduction_sumPdS_ll --------------------------
	.section	.nv.constant0._Z13reduction_sumPdS_ll,"a",@progbits
	.sectionflags	@""
	.align	4
.nv.constant0._Z13reduction_sumPdS_ll:
	.zero		928


//--------------------- .nv.constant0._Z5smultllPdS_S_l --------------------------
	.section	.nv.constant0._Z5smultllPdS_S_l,"a",@progbits
	.sectionflags	@""
	.align	4
.nv.constant0._Z5smultllPdS_S_l:
	.zero		944


//--------------------- SYMBOLS --------------------------

	.type		.nv.reservedSmem.offset0,@object
	.size		.nv.reservedSmem.offset0,0x4
	.type		.nv.reservedSmem.cap,@object
	.size		.nv.reservedSmem.cap,0x4
